	.headerflags	@"EF_CUDA_TEXMODE_UNIFIED EF_CUDA_64BIT_ADDRESS EF_CUDA_ACCELERATORS EF_CUDA_SM90 EF_CUDA_VIRTUAL_SM(EF_CUDA_SM90)"
	.elftype	@"ET_EXEC"


//--------------------- .nv.info                  --------------------------
	.section	.nv.info,"",@"SHT_CUDA_INFO"
	.align	4


	//----- nvinfo : EIATTR_REGCOUNT
	.align		4
        /*0000*/ 	.byte	0x04, 0x2f
        /*0002*/ 	.short	(.L_1 - .L_0)
	.align		4
.L_0:
        /*0004*/ 	.word	index@(triton_poi_fused_max_pool2d_with_indices_relu_1)
        /*0008*/ 	.word	0x00000010


	//----- nvinfo : EIATTR_MIN_STACK_SIZE
	.align		4
.L_1:
        /*000c*/ 	.byte	0x04, 0x12
        /*000e*/ 	.short	(.L_3 - .L_2)
	.align		4
.L_2:
        /*0010*/ 	.word	index@(triton_poi_fused_max_pool2d_with_indices_relu_1)
        /*0014*/ 	.word	0x00000000


	//----- nvinfo : EIATTR_FRAME_SIZE
	.align		4
.L_3:
        /*0018*/ 	.byte	0x04, 0x11
        /*001a*/ 	.short	(.L_5 - .L_4)
	.align		4
.L_4:
        /*001c*/ 	.word	index@(triton_poi_fused_max_pool2d_with_indices_relu_1)
        /*0020*/ 	.word	0x00000000


	//----- nvinfo : EIATTR_MIN_STACK_SIZE
	.align		4
.L_5:
        /*0024*/ 	.byte	0x04, 0x12
        /*0026*/ 	.short	(.L_7 - .L_6)
	.align		4
.L_6:
        /*0028*/ 	.word	index@(triton_poi_fused_max_pool2d_with_indices_relu_1)
        /*002c*/ 	.word	0x00000000
.L_7:


//--------------------- .nv.info.triton_poi_fused_max_pool2d_with_indices_relu_1 --------------------------
	.section	.nv.info.triton_poi_fused_max_pool2d_with_indices_relu_1,"",@"SHT_CUDA_INFO"
	.sectionflags	@""
	.align	4


	//----- nvinfo : EIATTR_CUDA_API_VERSION
	.align		4
        /*0000*/ 	.byte	0x04, 0x37
        /*0002*/ 	.short	(.L_9 - .L_8)
.L_8:
        /*0004*/ 	.word	0x0000007c


	//----- nvinfo : EIATTR_KPARAM_INFO
	.align		4
.L_9:
        /*0008*/ 	.byte	0x04, 0x17
        /*000a*/ 	.short	(.L_11 - .L_10)
.L_10:
        /*000c*/ 	.word	0x00000000
        /*0010*/ 	.short	0x0003
        /*0012*/ 	.short	0x0018
        /*0014*/ 	.byte	0x00, 0xf0, 0x11, 0x00


	//----- nvinfo : EIATTR_KPARAM_INFO
	.align		4
.L_11:
        /*0018*/ 	.byte	0x04, 0x17
        /*001a*/ 	.short	(.L_13 - .L_12)
.L_12:
        /*001c*/ 	.word	0x00000000
        /*0020*/ 	.short	0x0002
        /*0022*/ 	.short	0x0010
        /*0024*/ 	.byte	0x00, 0xf4, 0x21, 0x00


	//----- nvinfo : EIATTR_KPARAM_INFO
	.align		4
.L_13:
        /*0028*/ 	.byte	0x04, 0x17
        /*002a*/ 	.short	(.L_15 - .L_14)
.L_14:
        /*002c*/ 	.word	0x00000000
        /*0030*/ 	.short	0x0001
        /*0032*/ 	.short	0x0008
        /*0034*/ 	.byte	0x00, 0xf4, 0x21, 0x00


	//----- nvinfo : EIATTR_KPARAM_INFO
	.align		4
.L_15:
        /*0038*/ 	.byte	0x04, 0x17
        /*003a*/ 	.short	(.L_17 - .L_16)
.L_16:
        /*003c*/ 	.word	0x00000000
        /*0040*/ 	.short	0x0000
        /*0042*/ 	.short	0x0000
        /*0044*/ 	.byte	0x00, 0xf4, 0x21, 0x00


	//----- nvinfo : EIATTR_SPARSE_MMA_MASK
	.align		4
.L_17:
        /*0048*/ 	.byte	0x03, 0x50
        /*004a*/ 	.short	0x0000


	//----- nvinfo : EIATTR_MAXREG_COUNT
	.align		4
        /*004c*/ 	.byte	0x03, 0x1b
        /*004e*/ 	.short	0x00ff


	//----- nvinfo : EIATTR_EXIT_INSTR_OFFSETS
	.align		4
        /*0050*/ 	.byte	0x04, 0x1c
        /*0052*/ 	.short	(.L_19 - .L_18)


	//   ....[0]....
.L_18:
        /*0054*/ 	.word	0x00000340


	//   ....[1]....
        /*0058*/ 	.word	0x00000360


	//----- nvinfo : EIATTR_REQNTID
	.align		4
.L_19:
        /*005c*/ 	.byte	0x04, 0x10
        /*005e*/ 	.short	(.L_21 - .L_20)
.L_20:
        /*0060*/ 	.word	0x00000080
        /*0064*/ 	.word	0x00000001
        /*0068*/ 	.word	0x00000001


	//----- nvinfo : EIATTR_CBANK_PARAM_SIZE
	.align		4
.L_21:
        /*006c*/ 	.byte	0x03, 0x19
        /*006e*/ 	.short	0x001c


	//----- nvinfo : EIATTR_PARAM_CBANK
	.align		4
        /*0070*/ 	.byte	0x04, 0x0a
        /*0072*/ 	.short	(.L_23 - .L_22)
	.align		4
.L_22:
        /*0074*/ 	.word	index@(.nv.constant0.triton_poi_fused_max_pool2d_with_indices_relu_1)
        /*0078*/ 	.short	0x0210
        /*007a*/ 	.short	0x001c


	//----- nvinfo : EIATTR_SW_WAR
	.align		4
.L_23:
        /*007c*/ 	.byte	0x04, 0x36
        /*007e*/ 	.short	(.L_25 - .L_24)
.L_24:
        /*0080*/ 	.word	0x00000008
.L_25:


//--------------------- .nv.callgraph             --------------------------
	.section	.nv.callgraph,"",@"SHT_CUDA_CALLGRAPH"
	.align	4
	.sectionentsize	8
	.align		4
        /*0000*/ 	.word	0x00000000
	.align		4
        /*0004*/ 	.word	0xffffffff
	.align		4
        /*0008*/ 	.word	0x00000000
	.align		4
        /*000c*/ 	.word	0xfffffffe
	.align		4
        /*0010*/ 	.word	0x00000000
	.align		4
        /*0014*/ 	.word	0xfffffffd
	.align		4
        /*0018*/ 	.word	0x00000000
	.align		4
        /*001c*/ 	.word	0xfffffffc


//--------------------- .text.triton_poi_fused_max_pool2d_with_indices_relu_1 --------------------------
	.section	.text.triton_poi_fused_max_pool2d_with_indices_relu_1,"ax",@progbits
	.align	128
        .global         triton_poi_fused_max_pool2d_with_indices_relu_1
        .type           triton_poi_fused_max_pool2d_with_indices_relu_1,@function
        .size           triton_poi_fused_max_pool2d_with_indices_relu_1,(.L_x_1 - triton_poi_fused_max_pool2d_with_indices_relu_1)
        .other          triton_poi_fused_max_pool2d_with_indices_relu_1,@"STO_CUDA_ENTRY STV_DEFAULT"
triton_poi_fused_max_pool2d_with_indices_relu_1:
.text.triton_poi_fused_max_pool2d_with_indices_relu_1:
[----:B------:R-:W0:Y:S02]  /*0000*/  LDC R1, c[0x0][0x28] ;  /* 0x00000a00ff017b82 */ /* 0x000e240000000800 */
[----:B------:R-:W1:Y:S01]  /*0010*/  S2R R2, SR_TID.X ;  /* 0x0000000000027919 */ /* 0x000e620000002100 */
[----:B------:R-:W2:Y:S01]  /*0020*/  LDC.64 R4, c[0x0][0x210] ;  /* 0x00008400ff047b82 */ /* 0x000ea20000000a00 */
[----:B------:R-:W-:Y:S01]  /*0030*/  CS2R R12, SRZ ;  /* 0x00000000000c7805 */ /* 0x000fe2000001ff00 */
[----:B------:R-:W-:Y:S01]  /*0040*/  ULDC.64 UR4, c[0x0][0x208] ;  /* 0x0000820000047ab9 */ /* 0x000fe20000000a00 */
[----:B------:R-:W3:Y:S01]  /*0050*/  S2R R3, SR_CTAID.X ;  /* 0x0000000000037919 */ /* 0x000ee20000002500 */
[----:B------:R-:W-:Y:S01]  /*0060*/  IMAD.MOV.U32 R10, RZ, RZ, RZ ;  /* 0x000000ffff0a7224 */ /* 0x000fe200078e00ff */
[----:B------:R-:W-:Y:S01]  /*0070*/  ULDC.64 UR6, c[0x0][0x218] ;  /* 0x0000860000067ab9 */ /* 0x000fe20000000a00 */
[----:B-1----:R-:W-:-:S05]  /*0080*/  LOP3.LUT R2, R2, 0x7f, RZ, 0xc0, !PT ;  /* 0x0000007f02027812 */ /* 0x002fca00078ec0ff */
[----:B---3--:R-:W-:Y:S02]  /*0090*/  IMAD R3, R3, 0x80, R2 ;  /* 0x0000008003037824 */ /* 0x008fe400078e0202 */
[----:B------:R-:W-:-:S03]  /*00a0*/  IMAD.MOV.U32 R2, RZ, RZ, RZ ;  /* 0x000000ffff027224 */ /* 0x000fc600078e00ff */
[C---:B------:R-:W-:Y:S01]  /*00b0*/  ISETP.GE.AND P0, PT, R3.reuse, 0x7080, PT ;  /* 0x000070800300780c */ /* 0x040fe20003f06270 */
[----:B------:R-:W-:-:S05]  /*00c0*/  IMAD.HI R0, R3, -0x77777777, R2 ;  /* 0x8888888903007827 */ /* 0x000fca00078e0202 */
[----:B------:R-:W-:-:S04]  /*00d0*/  SHF.R.U32.HI R7, RZ, 0x1f, R0 ;  /* 0x0000001fff077819 */ /* 0x000fc80000011600 */
[----:B------:R-:W-:-:S05]  /*00e0*/  LEA.HI.SX32 R7, R0, R7, 0x1d ;  /* 0x0000000700077211 */ /* 0x000fca00078feaff */
[----:B------:R-:W-:-:S04]  /*00f0*/  IMAD R0, R7, -0xf, R3 ;  /* 0xfffffff107007824 */ /* 0x000fc800078e0203 */
[----:B------:R-:W-:-:S04]  /*0100*/  IMAD R0, R7, 0x1e, R0 ;  /* 0x0000001e07007824 */ /* 0x000fc800078e0200 */
[----:B------:R-:W-:Y:S02]  /*0110*/  IMAD.SHL.U32 R11, R0, 0x2, RZ ;  /* 0x00000002000b7824 */ /* 0x000fe400078e00ff */
[----:B------:R-:W-:Y:S02]  /*0120*/  IMAD.MOV.U32 R0, RZ, RZ, RZ ;  /* 0x000000ffff007224 */ /* 0x000fe400078e00ff */
[----:B--2---:R-:W-:-:S04]  /*0130*/  IMAD.WIDE R6, R11, 0x4, R4 ;  /* 0x000000040b067825 */ /* 0x004fc800078e0204 */
[----:B------:R-:W-:Y:S01]  /*0140*/  VIADD R9, R11, 0x1e ;  /* 0x0000001e0b097836 */ /* 0x000fe20000000000 */
[----:B------:R-:W2:Y:S04]  /*0150*/  @!P0 LDG.E.EL R0, desc[UR4][R6.64] ;  /* 0x0000000406008981 */ /* 0x000ea8000c2e1900 */
[----:B------:R1:W2:Y:S01]  /*0160*/  @!P0 LDG.E.EL R12, desc[UR4][R6.64+0x4] ;  /* 0x00000404060c8981 */ /* 0x0002a2000c2e1900 */
[----:B------:R-:W-:-:S04]  /*0170*/  IMAD.WIDE R8, R9, 0x4, R4 ;  /* 0x0000000409087825 */ /* 0x000fc800078e0204 */
[----:B------:R-:W-:Y:S01]  /*0180*/  VIADD R11, R11, 0x1f ;  /* 0x0000001f0b0b7836 */ /* 0x000fe20000000000 */
[----:B------:R3:W4:Y:S03]  /*0190*/  @!P0 LDG.E.EL R13, desc[UR4][R8.64] ;  /* 0x00000004080d8981 */ /* 0x000726000c2e1900 */
[----:B------:R-:W-:-:S05]  /*01a0*/  IMAD.WIDE R4, R11, 0x4, R4 ;  /* 0x000000040b047825 */ /* 0x000fca00078e0204 */
[----:B------:R-:W5:Y:S01]  /*01b0*/  @!P0 LDG.E.EL R10, desc[UR4][R4.64] ;  /* 0x00000004040a8981 */ /* 0x000f62000c2e1900 */
[----:B------:R-:W-:-:S05]  /*01c0*/  IMAD.HI R2, R3, -0x6e5d4c3b, R2 ;  /* 0x91a2b3c503027827 */ /* 0x000fca00078e0202 */
[----:B-1----:R-:W-:-:S04]  /*01d0*/  SHF.R.U32.HI R7, RZ, 0x1f, R2 ;  /* 0x0000001fff077819 */ /* 0x002fc80000011602 */
[----:B------:R-:W-:Y:S02]  /*01e0*/  LEA.HI.SX32 R2, R2, R7, 0x14 ;  /* 0x0000000702027211 */ /* 0x000fe400078fa2ff */
[----:B------:R-:W1:Y:S03]  /*01f0*/  LDC.64 R6, c[0x0][0x220] ;  /* 0x00008800ff067b82 */ /* 0x000e660000000a00 */
[----:B---3--:R-:W-:-:S04]  /*0200*/  IMAD R9, R2, -0x1c20, R3 ;  /* 0xffffe3e002097824 */ /* 0x008fc800078e0203 */
[----:B------:R-:W-:Y:S02]  /*0210*/  IMAD R9, R2, 0x1c80, R9 ;  /* 0x00001c8002097824 */ /* 0x000fe400078e0209 */
[----:B-1----:R-:W-:Y:S01]  /*0220*/  IMAD.WIDE R2, R3, 0x4, R6 ;  /* 0x0000000403027825 */ /* 0x002fe200078e0206 */
[C---:B--2---:R-:W-:Y:S02]  /*0230*/  FSETP.GT.AND P1, PT, R12.reuse, R0, PT ;  /* 0x000000000c00720b */ /* 0x044fe40003f24000 */
[----:B------:R-:W-:Y:S02]  /*0240*/  FSETP.NAN.AND P3, PT, R12, R12, PT ;  /* 0x0000000c0c00720b */ /* 0x000fe40003f68000 */
[----:B----4-:R-:W-:-:S09]  /*0250*/  FSETP.NAN.AND P2, PT, R13, R13, PT ;  /* 0x0000000d0d00720b */ /* 0x010fd20003f48000 */
[----:B------:R-:W-:Y:S02]  /*0260*/  @!P1 FSEL R12, R12, R0, P3 ;  /* 0x000000000c0c9208 */ /* 0x000fe40001800000 */
[----:B-----5:R-:W-:Y:S02]  /*0270*/  FSETP.NAN.AND P4, PT, R10, R10, PT ;  /* 0x0000000a0a00720b */ /* 0x020fe40003f88000 */
[----:B------:R-:W-:Y:S02]  /*0280*/  FSETP.GEU.AND P3, PT, R12, R13, PT ;  /* 0x0000000d0c00720b */ /* 0x000fe40003f6e000 */
[----:B------:R-:W-:Y:S02]  /*0290*/  SEL R0, RZ, 0x1, !P1 ;  /* 0x00000001ff007807 */ /* 0x000fe40004800000 */
[----:B------:R-:W-:Y:S02]  /*02a0*/  @!P2 FSEL R13, R13, R12, !P3 ;  /* 0x0000000c0d0da208 */ /* 0x000fe40005800000 */
[----:B------:R-:W-:-:S02]  /*02b0*/  IADD3 R4, P2, R9, UR6, RZ ;  /* 0x0000000609047c10 */ /* 0x000fc4000ff5e0ff */
[----:B------:R-:W-:Y:S02]  /*02c0*/  FSETP.GEU.AND P1, PT, R13, R10, PT ;  /* 0x0000000a0d00720b */ /* 0x000fe40003f2e000 */
[----:B------:R-:W-:Y:S02]  /*02d0*/  SEL R0, R0, 0x2, P3 ;  /* 0x0000000200007807 */ /* 0x000fe40001800000 */
[----:B------:R-:W-:Y:S02]  /*02e0*/  LEA.HI.X.SX32 R5, R9, UR7, 0x1, P2 ;  /* 0x0000000709057c11 */ /* 0x000fe400090f0eff */
[----:B------:R-:W-:Y:S02]  /*02f0*/  @!P4 FSEL R10, R10, R13, !P1 ;  /* 0x0000000d0a0ac208 */ /* 0x000fe40004800000 */
[----:B------:R-:W-:Y:S02]  /*0300*/  SEL R9, R0, 0x3, P1 ;  /* 0x0000000300097807 */ /* 0x000fe40000800000 */
[----:B------:R-:W-:-:S03]  /*0310*/  FSETP.GEU.AND P1, PT, R10, RZ, PT ;  /* 0x000000ff0a00720b */ /* 0x000fc60003f2e000 */
[----:B------:R1:W-:Y:S01]  /*0320*/  @!P0 STG.E.U8 desc[UR4][R4.64], R9 ;  /* 0x0000000904008986 */ /* 0x0003e2000c101104 */
[----:B------:R-:W-:Y:S01]  /*0330*/  FSEL R7, R10, RZ, P1 ;  /* 0x000000ff0a077208 */ /* 0x000fe20000800000 */
[----:B------:R-:W-:Y:S08]  /*0340*/  @P0 EXIT ;  /* 0x000000000000094d */ /* 0x000ff00003800000 */
[----:B------:R-:W-:Y:S01]  /*0350*/  STG.E desc[UR4][R2.64], R7 ;  /* 0x0000000702007986 */ /* 0x000fe2000c101904 */
[----:B------:R-:W-:Y:S05]  /*0360*/  EXIT ;  /* 0x000000000000794d */ /* 0x000fea0003800000 */
.L_x_0:
[----:B------:R-:W-:-:S00]  /*0370*/  BRA `(.L_x_0) ;  /* 0xfffffffc00fc7947 */ /* 0x000fc0000383ffff */
[----:B------:R-:W-:-:S00]  /*0380*/  NOP ;  /* 0x0000000000007918 */ /* 0x000fc00000000000 */
[----:B------:R-:W-:-:S00]  /*0390*/  NOP ;  /* 0x0000000000007918 */ /* 0x000fc00000000000 */
[----:B------:R-:W-:-:S00]  /*03a0*/  NOP ;  /* 0x0000000000007918 */ /* 0x000fc00000000000 */
[----:B------:R-:W-:-:S00]  /*03b0*/  NOP ;  /* 0x0000000000007918 */ /* 0x000fc00000000000 */
[----:B------:R-:W-:-:S00]  /*03c0*/  NOP ;  /* 0x0000000000007918 */ /* 0x000fc00000000000 */
[----:B------:R-:W-:-:S00]  /*03d0*/  NOP ;  /* 0x0000000000007918 */ /* 0x000fc00000000000 */
[----:B------:R-:W-:-:S00]  /*03e0*/  NOP ;  /* 0x0000000000007918 */ /* 0x000fc00000000000 */
[----:B------:R-:W-:-:S00]  /*03f0*/  NOP ;  /* 0x0000000000007918 */ /* 0x000fc00000000000 */
.L_x_1:


//--------------------- .nv.constant0.triton_poi_fused_max_pool2d_with_indices_relu_1 --------------------------
	.section	.nv.constant0.triton_poi_fused_max_pool2d_with_indices_relu_1,"a",@progbits
	.sectionflags	@""
	.align	4
.nv.constant0.triton_poi_fused_max_pool2d_with_indices_relu_1:
	.zero		556
